//
// Generated by NVIDIA NVVM Compiler
//
// Compiler Build ID: CL-36424714
// Cuda compilation tools, release 13.0, V13.0.88
// Based on NVVM 20.0.0
//

.version 9.0
.target sm_100
.address_size 64

	// .globl	default_function_kernel

.visible .entry default_function_kernel(
	.param .u64 .ptr .align 1 default_function_kernel_param_0,
	.param .u64 .ptr .align 1 default_function_kernel_param_1
)
{
	.reg .b16 	%rs<5>;
	.reg .b32 	%r<11>;
	.reg .b32 	%f<2>;
	.reg .b64 	%rd<13>;

	ld.param.u64 	%rd1, [default_function_kernel_param_0];
	ld.param.u64 	%rd2, [default_function_kernel_param_1];
	cvta.to.global.u64 	%rd3, %rd1;
	cvta.to.global.u64 	%rd4, %rd2;
	mov.u32 	%r1, %ctaid.x;
	mul.hi.u32 	%r2, %r1, -368140053;
	shr.u32 	%r3, %r2, 5;
	mul.lo.s32 	%r4, %r3, 35;
	sub.s32 	%r5, %r1, %r4;
	cvt.u16.u32 	%rs1, %r5;
	mul.lo.s16 	%rs2, %rs1, 37;
	shr.u16 	%rs3, %rs2, 8;
	mul.lo.s16 	%rs4, %rs3, 15;
	mul.hi.u32 	%r6, %r1, -1840700269;
	shr.u32 	%r7, %r6, 2;
	mul.lo.s32 	%r8, %r7, 7;
	sub.s32 	%r9, %r1, %r8;
	cvt.u64.u16 	%rd5, %rs4;
	and.b64  	%rd6, %rd5, 255;
	mad.lo.s32 	%r10, %r3, 105, %r9;
	cvt.u64.u32 	%rd7, %r10;
	add.s64 	%rd8, %rd7, %rd6;
	shl.b64 	%rd9, %rd8, 2;
	add.s64 	%rd10, %rd4, %rd9;
	ld.global.nc.f32 	%f1, [%rd10+552];
	mul.wide.u32 	%rd11, %r1, 4;
	add.s64 	%rd12, %rd3, %rd11;
	st.global.f32 	[%rd12], %f1;
	ret;

}


// ===== COMPILED SASS (sm_100) =====

	.target	sm_100

	.elftype	@"ET_EXEC"


//--------------------- .note.nv.tkinfo           --------------------------
	.section	.note.nv.tkinfo,"",@"SHT_NOTE"
	.sectionflags	@"SHF_NOTE_NV_TKINFO"
	.tkinfo
        /*0018*/ 	.word	0x00000002
        /*0030*/ 	.string	""
        /*0030*/ 	.string	"ptxas"
        /*0030*/ 	.string	"Cuda compilation tools, release 13.0, V13.0.88"
        /*0030*/ 	.string	"Build cuda_13.0.r13.0/compiler.36424714_0"
        /*0030*/ 	.string	"-arch sm_100 -m 64 "



//--------------------- .note.nv.cuinfo           --------------------------
	.section	.note.nv.cuinfo,"",@"SHT_NOTE"
	.sectionflags	@"SHF_NOTE_NV_CUINFO"
        /*0018*/ 	.short	0x0002
        /*001a*/ 	.short	0x0064
        /*001c*/ 	.short	0x0082
	.zero		2


//--------------------- .nv.info                  --------------------------
	.section	.nv.info,"",@"SHT_CUDA_INFO"
	.align	4


	//----- nvinfo : EIATTR_REGCOUNT
	.align		4
        /*0000*/ 	.byte	0x04, 0x2f
        /*0002*/ 	.short	(.L_1 - .L_0)
	.align		4
.L_0:
        /*0004*/ 	.word	index@(default_function_kernel)
        /*0008*/ 	.word	0x0000000a


	//----- nvinfo : EIATTR_FRAME_SIZE
	.align		4
.L_1:
        /*000c*/ 	.byte	0x04, 0x11
        /*000e*/ 	.short	(.L_3 - .L_2)
	.align		4
.L_2:
        /*0010*/ 	.word	index@(default_function_kernel)
        /*0014*/ 	.word	0x00000000


	//----- nvinfo : EIATTR_MIN_STACK_SIZE
	.align		4
.L_3:
        /*0018*/ 	.byte	0x04, 0x12
        /*001a*/ 	.short	(.L_5 - .L_4)
	.align		4
.L_4:
        /*001c*/ 	.word	index@(default_function_kernel)
        /*0020*/ 	.word	0x00000000
.L_5:


//--------------------- .nv.compat                --------------------------
	.section	.nv.compat,"",@"SHT_CUDA_COMPAT_INFO"
	.align	4
        /*0000*/ 	.byte	0x02, 0x09, 0x00, 0x00, 0x02, 0x02, 0x01, 0x00, 0x02, 0x05, 0x05, 0x00, 0x03, 0x07, 0x01, 0x01
        /*0010*/ 	.byte	0x02, 0x03, 0x00, 0x00, 0x02, 0x06, 0x01, 0x00, 0x04, 0x0b, 0x08, 0x00, 0x09, 0x00, 0x00, 0x00
        /*0020*/ 	.byte	0x00, 0x00, 0x00, 0x00


//--------------------- .nv.info.default_function_kernel --------------------------
	.section	.nv.info.default_function_kernel,"",@"SHT_CUDA_INFO"
	.sectionflags	@""
	.align	4


	//----- nvinfo : EIATTR_CUDA_API_VERSION
	.align		4
        /*0000*/ 	.byte	0x04, 0x37
        /*0002*/ 	.short	(.L_7 - .L_6)
.L_6:
        /*0004*/ 	.word	0x00000082


	//----- nvinfo : EIATTR_KPARAM_INFO
	.align		4
.L_7:
        /*0008*/ 	.byte	0x04, 0x17
        /*000a*/ 	.short	(.L_9 - .L_8)
.L_8:
        /*000c*/ 	.word	0x00000000
        /*0010*/ 	.short	0x0001
        /*0012*/ 	.short	0x0008
        /*0014*/ 	.byte	0x00, 0xf5, 0x21, 0x00


	//----- nvinfo : EIATTR_KPARAM_INFO
	.align		4
.L_9:
        /*0018*/ 	.byte	0x04, 0x17
        /*001a*/ 	.short	(.L_11 - .L_10)
.L_10:
        /*001c*/ 	.word	0x00000000
        /*0020*/ 	.short	0x0000
        /*0022*/ 	.short	0x0000
        /*0024*/ 	.byte	0x00, 0xf5, 0x21, 0x00


	//----- nvinfo : EIATTR_SPARSE_MMA_MASK
	.align		4
.L_11:
        /*0028*/ 	.byte	0x03, 0x50
        /*002a*/ 	.short	0x0000


	//----- nvinfo : EIATTR_MAXREG_COUNT
	.align		4
        /*002c*/ 	.byte	0x03, 0x1b
        /*002e*/ 	.short	0x00ff


	//----- nvinfo : EIATTR_MERCURY_ISA_VERSION
	.align		4
        /*0030*/ 	.byte	0x03, 0x5f
        /*0032*/ 	.short	0x0101


	//----- nvinfo : EIATTR_VRC_CTA_INIT_COUNT
	.align		4
        /*0034*/ 	.byte	0x02, 0x4a
	.zero		1
	.zero		1


	//----- nvinfo : EIATTR_EXIT_INSTR_OFFSETS
	.align		4
        /*0038*/ 	.byte	0x04, 0x1c
        /*003a*/ 	.short	(.L_13 - .L_12)


	//   ....[0]....
.L_12:
        /*003c*/ 	.word	0x000001a0


	//----- nvinfo : EIATTR_CBANK_PARAM_SIZE
	.align		4
.L_13:
        /*0040*/ 	.byte	0x03, 0x19
        /*0042*/ 	.short	0x0010


	//----- nvinfo : EIATTR_PARAM_CBANK
	.align		4
        /*0044*/ 	.byte	0x04, 0x0a
        /*0046*/ 	.short	(.L_15 - .L_14)
	.align		4
.L_14:
        /*0048*/ 	.word	index@(.nv.constant0.default_function_kernel)
        /*004c*/ 	.short	0x0380
        /*004e*/ 	.short	0x0010


	//----- nvinfo : EIATTR_SW_WAR
	.align		4
.L_15:
        /*0050*/ 	.byte	0x04, 0x36
        /*0052*/ 	.short	(.L_17 - .L_16)
.L_16:
        /*0054*/ 	.word	0x00000008
.L_17:


//--------------------- .nv.callgraph             --------------------------
	.section	.nv.callgraph,"",@"SHT_CUDA_CALLGRAPH"
	.align	4
	.sectionentsize	8
	.align		4
        /*0000*/ 	.word	0x00000000
	.align		4
        /*0004*/ 	.word	0xffffffff
	.align		4
        /*0008*/ 	.word	0x00000000
	.align		4
        /*000c*/ 	.word	0xfffffffe
	.align		4
        /*0010*/ 	.word	0x00000000
	.align		4
        /*0014*/ 	.word	0xfffffffd
	.align		4
        /*0018*/ 	.word	0x00000000
	.align		4
        /*001c*/ 	.word	0xfffffffc


//--------------------- .text.default_function_kernel --------------------------
	.section	.text.default_function_kernel,"ax",@progbits
	.align	128
        .global         default_function_kernel
        .type           default_function_kernel,@function
        .size           default_function_kernel,(.L_x_1 - default_function_kernel)
        .other          default_function_kernel,@"STO_CUDA_ENTRY STV_DEFAULT"
default_function_kernel:
.text.default_function_kernel:
[----:B------:R-:W-:Y:S01]  /*0000*/  LDC R1, c[0x0][0x37c] ;  /* 0x0000df00ff017b82 */ /* 0x000fe20000000800 */
[----:B------:R-:W0:Y:S01]  /*0010*/  S2R R7, SR_CTAID.X ;  /* 0x0000000000077919 */ /* 0x000e220000002500 */
[----:B------:R-:W1:Y:S01]  /*0020*/  LDCU.64 UR4, c[0x0][0x358] ;  /* 0x00006b00ff0477ac */ /* 0x000e620008000a00 */
[----:B0-----:R-:W-:-:S04]  /*0030*/  IMAD.HI.U32 R0, R7, -0x15f15f15, RZ ;  /* 0xea0ea0eb07007827 */ /* 0x001fc800078e00ff */
[----:B------:R-:W-:Y:S01]  /*0040*/  IMAD.HI.U32 R5, R7, -0x6db6db6d, RZ ;  /* 0x9249249307057827 */ /* 0x000fe200078e00ff */
[----:B------:R-:W-:-:S04]  /*0050*/  SHF.R.U32.HI R0, RZ, 0x5, R0 ;  /* 0x00000005ff007819 */ /* 0x000fc80000011600 */
[----:B------:R-:W-:Y:S01]  /*0060*/  SHF.R.U32.HI R5, RZ, 0x2, R5 ;  /* 0x00000002ff057819 */ /* 0x000fe20000011605 */
[----:B------:R-:W-:-:S04]  /*0070*/  IMAD R2, R0, -0x23, R7 ;  /* 0xffffffdd00027824 */ /* 0x000fc800078e0207 */
[----:B------:R-:W-:Y:S01]  /*0080*/  IMAD R5, R5, -0x7, R7 ;  /* 0xfffffff905057824 */ /* 0x000fe200078e0207 */
[----:B------:R-:W-:-:S03]  /*0090*/  PRMT R2, R2, 0x9910, RZ ;  /* 0x0000991002027816 */ /* 0x000fc600000000ff */
[----:B------:R-:W-:Y:S02]  /*00a0*/  IMAD R5, R0, 0x69, R5 ;  /* 0x0000006900057824 */ /* 0x000fe400078e0205 */
[----:B------:R-:W-:-:S05]  /*00b0*/  IMAD R2, R2, 0x25, RZ ;  /* 0x0000002502027824 */ /* 0x000fca00078e02ff */
[----:B------:R-:W-:-:S04]  /*00c0*/  LOP3.LUT R2, R2, 0xffff, RZ, 0xc0, !PT ;  /* 0x0000ffff02027812 */ /* 0x000fc800078ec0ff */
[----:B------:R-:W-:Y:S02]  /*00d0*/  SHF.R.U32.HI R4, RZ, 0x8, R2 ;  /* 0x00000008ff047819 */ /* 0x000fe40000011602 */
[----:B------:R-:W0:Y:S02]  /*00e0*/  LDC.64 R2, c[0x0][0x388] ;  /* 0x0000e200ff027b82 */ /* 0x000e240000000a00 */
[----:B------:R-:W-:-:S05]  /*00f0*/  PRMT R4, R4, 0x9910, RZ ;  /* 0x0000991004047816 */ /* 0x000fca00000000ff */
[----:B------:R-:W-:-:S05]  /*0100*/  IMAD R4, R4, 0xf, RZ ;  /* 0x0000000f04047824 */ /* 0x000fca00078e02ff */
[----:B------:R-:W-:-:S04]  /*0110*/  LOP3.LUT R4, R4, 0xff, RZ, 0xc0, !PT ;  /* 0x000000ff04047812 */ /* 0x000fc800078ec0ff */
[----:B------:R-:W-:-:S05]  /*0120*/  IADD3 R5, P0, PT, R5, R4, RZ ;  /* 0x0000000405057210 */ /* 0x000fca0007f1e0ff */
[----:B------:R-:W-:Y:S01]  /*0130*/  IMAD.X R0, RZ, RZ, RZ, P0 ;  /* 0x000000ffff007224 */ /* 0x000fe200000e06ff */
[----:B0-----:R-:W-:-:S04]  /*0140*/  LEA R4, P0, R5, R2, 0x2 ;  /* 0x0000000205047211 */ /* 0x001fc800078010ff */
[----:B------:R-:W-:Y:S02]  /*0150*/  LEA.HI.X R5, R5, R3, R0, 0x2, P0 ;  /* 0x0000000305057211 */ /* 0x000fe400000f1400 */
[----:B------:R-:W0:Y:S04]  /*0160*/  LDC.64 R2, c[0x0][0x380] ;  /* 0x0000e000ff027b82 */ /* 0x000e280000000a00 */
[----:B-1----:R-:W2:Y:S01]  /*0170*/  LDG.E.CONSTANT R5, desc[UR4][R4.64+0x228] ;  /* 0x0002280404057981 */ /* 0x002ea2000c1e9900 */
[----:B0-----:R-:W-:-:S05]  /*0180*/  IMAD.WIDE.U32 R2, R7, 0x4, R2 ;  /* 0x0000000407027825 */ /* 0x001fca00078e0002 */
[----:B--2---:R-:W-:Y:S01]  /*0190*/  STG.E desc[UR4][R2.64], R5 ;  /* 0x0000000502007986 */ /* 0x004fe2000c101904 */
[----:B------:R-:W-:Y:S05]  /*01a0*/  EXIT ;  /* 0x000000000000794d */ /* 0x000fea0003800000 */
.L_x_0:
[----:B------:R-:W-:-:S00]  /*01b0*/  BRA `(.L_x_0) ;  /* 0xfffffffc00fc7947 */ /* 0x000fc0000383ffff */
[----:B------:R-:W-:-:S00]  /*01c0*/  NOP ;  /* 0x0000000000007918 */ /* 0x000fc00000000000 */
        /* <DEDUP_REMOVED lines=11> */
.L_x_1:


//--------------------- .nv.shared.reserved.0     --------------------------
	.section	.nv.shared.reserved.0,"aw",@nobits
	.weak		__nv_reservedSMEM_offset_0_alias
	.size		__nv_reservedSMEM_offset_0_alias, 0, 64
	.other		__nv_reservedSMEM_offset_0_alias,@"STO_CUDA_RESERVED_SHARED STV_DEFAULT"
__nv_reservedSMEM_offset_0_alias:
	.zero		0
	.zero		64


//--------------------- .nv.constant0.default_function_kernel --------------------------
	.section	.nv.constant0.default_function_kernel,"a",@progbits
	.sectionflags	@""
	.align	4
.nv.constant0.default_function_kernel:
	.zero		912


//--------------------- SYMBOLS --------------------------

	.type		.nv.reservedSmem.offset0,@object
	.size		.nv.reservedSmem.offset0,0x4
